	.headerflags	@"EF_CUDA_TEXMODE_UNIFIED EF_CUDA_64BIT_ADDRESS EF_CUDA_ACCELERATORS EF_CUDA_SM90 EF_CUDA_VIRTUAL_SM(EF_CUDA_SM90)"
	.elftype	@"ET_EXEC"


//--------------------- .nv.info                  --------------------------
	.section	.nv.info,"",@"SHT_CUDA_INFO"
	.align	4


	//----- nvinfo : EIATTR_REGCOUNT
	.align		4
        /*0000*/ 	.byte	0x04, 0x2f
        /*0002*/ 	.short	(.L_1 - .L_0)
	.align		4
.L_0:
        /*0004*/ 	.word	index@(triton_poi_fused_clone_24)
        /*0008*/ 	.word	0x0000000e


	//----- nvinfo : EIATTR_MIN_STACK_SIZE
	.align		4
.L_1:
        /*000c*/ 	.byte	0x04, 0x12
        /*000e*/ 	.short	(.L_3 - .L_2)
	.align		4
.L_2:
        /*0010*/ 	.word	index@(triton_poi_fused_clone_24)
        /*0014*/ 	.word	0x00000000


	//----- nvinfo : EIATTR_FRAME_SIZE
	.align		4
.L_3:
        /*0018*/ 	.byte	0x04, 0x11
        /*001a*/ 	.short	(.L_5 - .L_4)
	.align		4
.L_4:
        /*001c*/ 	.word	index@(triton_poi_fused_clone_24)
        /*0020*/ 	.word	0x00000000


	//----- nvinfo : EIATTR_MIN_STACK_SIZE
	.align		4
.L_5:
        /*0024*/ 	.byte	0x04, 0x12
        /*0026*/ 	.short	(.L_7 - .L_6)
	.align		4
.L_6:
        /*0028*/ 	.word	index@(triton_poi_fused_clone_24)
        /*002c*/ 	.word	0x00000000
.L_7:


//--------------------- .nv.info.triton_poi_fused_clone_24 --------------------------
	.section	.nv.info.triton_poi_fused_clone_24,"",@"SHT_CUDA_INFO"
	.sectionflags	@""
	.align	4


	//----- nvinfo : EIATTR_CUDA_API_VERSION
	.align		4
        /*0000*/ 	.byte	0x04, 0x37
        /*0002*/ 	.short	(.L_9 - .L_8)
.L_8:
        /*0004*/ 	.word	0x0000007c


	//----- nvinfo : EIATTR_KPARAM_INFO
	.align		4
.L_9:
        /*0008*/ 	.byte	0x04, 0x17
        /*000a*/ 	.short	(.L_11 - .L_10)
.L_10:
        /*000c*/ 	.word	0x00000000
        /*0010*/ 	.short	0x0003
        /*0012*/ 	.short	0x0018
        /*0014*/ 	.byte	0x00, 0xf0, 0x11, 0x00


	//----- nvinfo : EIATTR_KPARAM_INFO
	.align		4
.L_11:
        /*0018*/ 	.byte	0x04, 0x17
        /*001a*/ 	.short	(.L_13 - .L_12)
.L_12:
        /*001c*/ 	.word	0x00000000
        /*0020*/ 	.short	0x0002
        /*0022*/ 	.short	0x0010
        /*0024*/ 	.byte	0x00, 0xf4, 0x21, 0x00


	//----- nvinfo : EIATTR_KPARAM_INFO
	.align		4
.L_13:
        /*0028*/ 	.byte	0x04, 0x17
        /*002a*/ 	.short	(.L_15 - .L_14)
.L_14:
        /*002c*/ 	.word	0x00000000
        /*0030*/ 	.short	0x0001
        /*0032*/ 	.short	0x0008
        /*0034*/ 	.byte	0x00, 0xf4, 0x21, 0x00


	//----- nvinfo : EIATTR_KPARAM_INFO
	.align		4
.L_15:
        /*0038*/ 	.byte	0x04, 0x17
        /*003a*/ 	.short	(.L_17 - .L_16)
.L_16:
        /*003c*/ 	.word	0x00000000
        /*0040*/ 	.short	0x0000
        /*0042*/ 	.short	0x0000
        /*0044*/ 	.byte	0x00, 0xf4, 0x21, 0x00


	//----- nvinfo : EIATTR_SPARSE_MMA_MASK
	.align		4
.L_17:
        /*0048*/ 	.byte	0x03, 0x50
        /*004a*/ 	.short	0x0000


	//----- nvinfo : EIATTR_MAXREG_COUNT
	.align		4
        /*004c*/ 	.byte	0x03, 0x1b
        /*004e*/ 	.short	0x00ff


	//----- nvinfo : EIATTR_EXIT_INSTR_OFFSETS
	.align		4
        /*0050*/ 	.byte	0x04, 0x1c
        /*0052*/ 	.short	(.L_19 - .L_18)


	//   ....[0]....
.L_18:
        /*0054*/ 	.word	0x00000180


	//   ....[1]....
        /*0058*/ 	.word	0x000001a0


	//----- nvinfo : EIATTR_REQNTID
	.align		4
.L_19:
        /*005c*/ 	.byte	0x04, 0x10
        /*005e*/ 	.short	(.L_21 - .L_20)
.L_20:
        /*0060*/ 	.word	0x00000080
        /*0064*/ 	.word	0x00000001
        /*0068*/ 	.word	0x00000001


	//----- nvinfo : EIATTR_CBANK_PARAM_SIZE
	.align		4
.L_21:
        /*006c*/ 	.byte	0x03, 0x19
        /*006e*/ 	.short	0x001c


	//----- nvinfo : EIATTR_PARAM_CBANK
	.align		4
        /*0070*/ 	.byte	0x04, 0x0a
        /*0072*/ 	.short	(.L_23 - .L_22)
	.align		4
.L_22:
        /*0074*/ 	.word	index@(.nv.constant0.triton_poi_fused_clone_24)
        /*0078*/ 	.short	0x0210
        /*007a*/ 	.short	0x001c


	//----- nvinfo : EIATTR_SW_WAR
	.align		4
.L_23:
        /*007c*/ 	.byte	0x04, 0x36
        /*007e*/ 	.short	(.L_25 - .L_24)
.L_24:
        /*0080*/ 	.word	0x00000008
.L_25:


//--------------------- .nv.callgraph             --------------------------
	.section	.nv.callgraph,"",@"SHT_CUDA_CALLGRAPH"
	.align	4
	.sectionentsize	8
	.align		4
        /*0000*/ 	.word	0x00000000
	.align		4
        /*0004*/ 	.word	0xffffffff
	.align		4
        /*0008*/ 	.word	0x00000000
	.align		4
        /*000c*/ 	.word	0xfffffffe
	.align		4
        /*0010*/ 	.word	0x00000000
	.align		4
        /*0014*/ 	.word	0xfffffffd
	.align		4
        /*0018*/ 	.word	0x00000000
	.align		4
        /*001c*/ 	.word	0xfffffffc


//--------------------- .text.triton_poi_fused_clone_24 --------------------------
	.section	.text.triton_poi_fused_clone_24,"ax",@progbits
	.align	128
        .global         triton_poi_fused_clone_24
        .type           triton_poi_fused_clone_24,@function
        .size           triton_poi_fused_clone_24,(.L_x_1 - triton_poi_fused_clone_24)
        .other          triton_poi_fused_clone_24,@"STO_CUDA_ENTRY STV_DEFAULT"
triton_poi_fused_clone_24:
.text.triton_poi_fused_clone_24:
[----:B------:R-:W0:Y:S02]  /*0000*/  LDC R1, c[0x0][0x28] ;  /* 0x00000a00ff017b82 */ /* 0x000e240000000800 */
[----:B------:R-:W1:Y:S01]  /*0010*/  S2R R0, SR_TID.X ;  /* 0x0000000000007919 */ /* 0x000e620000002100 */
[----:B------:R-:W2:Y:S01]  /*0020*/  LDC.64 R2, c[0x0][0x210] ;  /* 0x00008400ff027b82 */ /* 0x000ea20000000a00 */
[----:B------:R-:W-:Y:S01]  /*0030*/  ULDC.64 UR4, c[0x0][0x208] ;  /* 0x0000820000047ab9 */ /* 0x000fe20000000a00 */
[----:B------:R-:W3:Y:S06]  /*0040*/  S2R R9, SR_CTAID.X ;  /* 0x0000000000097919 */ /* 0x000eec0000002500 */
[----:B------:R-:W4:Y:S01]  /*0050*/  LDC.64 R4, c[0x0][0x218] ;  /* 0x00008600ff047b82 */ /* 0x000f220000000a00 */
[----:B-1----:R-:W-:-:S05]  /*0060*/  LOP3.LUT R0, R0, 0x7f, RZ, 0xc0, !PT ;  /* 0x0000007f00007812 */ /* 0x002fca00078ec0ff */
[----:B---3--:R-:W-:-:S05]  /*0070*/  IMAD R9, R9, 0x80, R0 ;  /* 0x0000008009097824 */ /* 0x008fca00078e0200 */
[----:B------:R-:W-:Y:S02]  /*0080*/  SHF.R.S32.HI R0, RZ, 0x1f, R9 ;  /* 0x0000001fff007819 */ /* 0x000fe40000011409 */
[----:B------:R-:W-:Y:S02]  /*0090*/  ISETP.GE.AND P0, PT, R9, 0x800, PT ;  /* 0x000008000900780c */ /* 0x000fe40003f06270 */
[----:B------:R-:W-:-:S04]  /*00a0*/  LEA.HI R0, R0, R9, RZ, 0x9 ;  /* 0x0000000900007211 */ /* 0x000fc800078f48ff */
[----:B------:R-:W-:Y:S02]  /*00b0*/  LOP3.LUT R6, R0, 0xfffffe00, RZ, 0xc0, !PT ;  /* 0xfffffe0000067812 */ /* 0x000fe400078ec0ff */
[----:B------:R-:W-:Y:S02]  /*00c0*/  SHF.R.S32.HI R0, RZ, 0x9, R0 ;  /* 0x00000009ff007819 */ /* 0x000fe40000011400 */
[----:B------:R-:W-:-:S05]  /*00d0*/  IADD3 R7, R9, 0x800, -R6 ;  /* 0x0000080009077810 */ /* 0x000fca0007ffe806 */
[----:B------:R-:W-:Y:S02]  /*00e0*/  IMAD R11, R0, 0x4800, R7 ;  /* 0x00004800000b7824 */ /* 0x000fe400078e0207 */
[----:B------:R-:W-:Y:S02]  /*00f0*/  IMAD.MOV.U32 R0, RZ, RZ, RZ ;  /* 0x000000ffff007224 */ /* 0x000fe400078e00ff */
[----:B--2---:R-:W-:Y:S01]  /*0100*/  IMAD.WIDE R2, R11, 0x4, R2 ;  /* 0x000000040b027825 */ /* 0x004fe200078e0202 */
[----:B------:R-:W-:-:S03]  /*0110*/  HFMA2.MMA R11, -RZ, RZ, 0, 0 ;  /* 0x00000000ff0b7435 */ /* 0x000fc600000001ff */
[----:B----4-:R-:W-:Y:S01]  /*0120*/  IMAD.WIDE.U32 R4, R7, 0x4, R4 ;  /* 0x0000000407047825 */ /* 0x010fe200078e0004 */
[----:B------:R-:W2:Y:S01]  /*0130*/  @!P0 LDG.E R0, desc[UR4][R2.64] ;  /* 0x0000000402008981 */ /* 0x000ea2000c1e1900 */
[----:B------:R-:W1:Y:S05]  /*0140*/  LDC.64 R6, c[0x0][0x220] ;  /* 0x00008800ff067b82 */ /* 0x000e6a0000000a00 */
[----:B------:R-:W2:Y:S01]  /*0150*/  @!P0 LDG.E.EL R11, desc[UR4][R4.64] ;  /* 0x00000004040b8981 */ /* 0x000ea2000c2e1900 */
[----:B-1----:R-:W-:-:S04]  /*0160*/  IMAD.WIDE R6, R9, 0x4, R6 ;  /* 0x0000000409067825 */ /* 0x002fc800078e0206 */
[----:B--2---:R-:W-:Y:S01]  /*0170*/  FADD R11, R11, R0 ;  /* 0x000000000b0b7221 */ /* 0x004fe20000000000 */
[----:B------:R-:W-:Y:S06]  /*0180*/  @P0 EXIT ;  /* 0x000000000000094d */ /* 0x000fec0003800000 */
[----:B------:R-:W-:Y:S01]  /*0190*/  STG.E desc[UR4][R6.64], R11 ;  /* 0x0000000b06007986 */ /* 0x000fe2000c101904 */
[----:B------:R-:W-:Y:S05]  /*01a0*/  EXIT ;  /* 0x000000000000794d */ /* 0x000fea0003800000 */
.L_x_0:
[----:B------:R-:W-:-:S00]  /*01b0*/  BRA `(.L_x_0) ;  /* 0xfffffffc00fc7947 */ /* 0x000fc0000383ffff */
[----:B------:R-:W-:-:S00]  /*01c0*/  NOP ;  /* 0x0000000000007918 */ /* 0x000fc00000000000 */
        /* <DEDUP_REMOVED lines=11> */
.L_x_1:


//--------------------- .nv.constant0.triton_poi_fused_clone_24 --------------------------
	.section	.nv.constant0.triton_poi_fused_clone_24,"a",@progbits
	.sectionflags	@""
	.align	4
.nv.constant0.triton_poi_fused_clone_24:
	.zero		556
